//
// Generated by NVIDIA NVVM Compiler
//
// Compiler Build ID: CL-36424714
// Cuda compilation tools, release 13.0, V13.0.88
// Based on NVVM 20.0.0
//

.version 9.0
.target sm_100
.address_size 64

	// .globl	_Z9vectorAddPKfS0_Pfi

.visible .entry _Z9vectorAddPKfS0_Pfi(
	.param .u64 .ptr .align 1 _Z9vectorAddPKfS0_Pfi_param_0,
	.param .u64 .ptr .align 1 _Z9vectorAddPKfS0_Pfi_param_1,
	.param .u64 .ptr .align 1 _Z9vectorAddPKfS0_Pfi_param_2,
	.param .u32 _Z9vectorAddPKfS0_Pfi_param_3
)
{
	.reg .pred 	%p<2>;
	.reg .b32 	%r<6>;
	.reg .b32 	%f<4>;
	.reg .b64 	%rd<11>;

	ld.param.u64 	%rd1, [_Z9vectorAddPKfS0_Pfi_param_0];
	ld.param.u64 	%rd2, [_Z9vectorAddPKfS0_Pfi_param_1];
	ld.param.u64 	%rd3, [_Z9vectorAddPKfS0_Pfi_param_2];
	ld.param.u32 	%r2, [_Z9vectorAddPKfS0_Pfi_param_3];
	mov.u32 	%r3, %ctaid.x;
	mov.u32 	%r4, %ntid.x;
	mov.u32 	%r5, %tid.x;
	mad.lo.s32 	%r1, %r3, %r4, %r5;
	setp.ge.s32 	%p1, %r1, %r2;
	@%p1 bra 	$L__BB0_2;
	cvta.to.global.u64 	%rd4, %rd1;
	cvta.to.global.u64 	%rd5, %rd2;
	cvta.to.global.u64 	%rd6, %rd3;
	mul.wide.s32 	%rd7, %r1, 4;
	add.s64 	%rd8, %rd4, %rd7;
	ld.global.f32 	%f1, [%rd8];
	add.s64 	%rd9, %rd5, %rd7;
	ld.global.f32 	%f2, [%rd9];
	div.rn.f32 	%f3, %f1, %f2;
	add.s64 	%rd10, %rd6, %rd7;
	st.global.f32 	[%rd10], %f3;
$L__BB0_2:
	ret;

}


// ===== COMPILED SASS (sm_100) =====

	.target	sm_100

	.elftype	@"ET_EXEC"


//--------------------- .note.nv.tkinfo           --------------------------
	.section	.note.nv.tkinfo,"",@"SHT_NOTE"
	.sectionflags	@"SHF_NOTE_NV_TKINFO"
	.tkinfo
        /*0018*/ 	.word	0x00000002
        /*0030*/ 	.string	""
        /*0030*/ 	.string	"ptxas"
        /*0030*/ 	.string	"Cuda compilation tools, release 13.0, V13.0.88"
        /*0030*/ 	.string	"Build cuda_13.0.r13.0/compiler.36424714_0"
        /*0030*/ 	.string	"-arch sm_100 -m 64 "



//--------------------- .note.nv.cuinfo           --------------------------
	.section	.note.nv.cuinfo,"",@"SHT_NOTE"
	.sectionflags	@"SHF_NOTE_NV_CUINFO"
        /*0018*/ 	.short	0x0002
        /*001a*/ 	.short	0x0064
        /*001c*/ 	.short	0x0082
	.zero		2


//--------------------- .nv.info                  --------------------------
	.section	.nv.info,"",@"SHT_CUDA_INFO"
	.align	4


	//----- nvinfo : EIATTR_REGCOUNT
	.align		4
        /*0000*/ 	.byte	0x04, 0x2f
        /*0002*/ 	.short	(.L_1 - .L_0)
	.align		4
.L_0:
        /*0004*/ 	.word	index@(_Z9vectorAddPKfS0_Pfi)
        /*0008*/ 	.word	0x00000010


	//----- nvinfo : EIATTR_FRAME_SIZE
	.align		4
.L_1:
        /*000c*/ 	.byte	0x04, 0x11
        /*000e*/ 	.short	(.L_3 - .L_2)
	.align		4
.L_2:
        /*0010*/ 	.word	index@($__internal_0_$__cuda_sm3x_div_rn_noftz_f32_slowpath)
        /*0014*/ 	.word	0x00000000


	//----- nvinfo : EIATTR_FRAME_SIZE
	.align		4
.L_3:
        /*0018*/ 	.byte	0x04, 0x11
        /*001a*/ 	.short	(.L_5 - .L_4)
	.align		4
.L_4:
        /*001c*/ 	.word	index@(_Z9vectorAddPKfS0_Pfi)
        /*0020*/ 	.word	0x00000000


	//----- nvinfo : EIATTR_MIN_STACK_SIZE
	.align		4
.L_5:
        /*0024*/ 	.byte	0x04, 0x12
        /*0026*/ 	.short	(.L_7 - .L_6)
	.align		4
.L_6:
        /*0028*/ 	.word	index@(_Z9vectorAddPKfS0_Pfi)
        /*002c*/ 	.word	0x00000000
.L_7:


//--------------------- .nv.compat                --------------------------
	.section	.nv.compat,"",@"SHT_CUDA_COMPAT_INFO"
	.align	4
        /*0000*/ 	.byte	0x02, 0x09, 0x00, 0x00, 0x02, 0x02, 0x01, 0x00, 0x02, 0x05, 0x05, 0x00, 0x03, 0x07, 0x01, 0x01
        /*0010*/ 	.byte	0x02, 0x03, 0x00, 0x00, 0x02, 0x06, 0x01, 0x00, 0x04, 0x0b, 0x08, 0x00, 0x01, 0x00, 0x00, 0x00
        /*0020*/ 	.byte	0x00, 0x00, 0x00, 0x00


//--------------------- .nv.info._Z9vectorAddPKfS0_Pfi --------------------------
	.section	.nv.info._Z9vectorAddPKfS0_Pfi,"",@"SHT_CUDA_INFO"
	.sectionflags	@""
	.align	4


	//----- nvinfo : EIATTR_CUDA_API_VERSION
	.align		4
        /*0000*/ 	.byte	0x04, 0x37
        /*0002*/ 	.short	(.L_9 - .L_8)
.L_8:
        /*0004*/ 	.word	0x00000082


	//----- nvinfo : EIATTR_KPARAM_INFO
	.align		4
.L_9:
        /*0008*/ 	.byte	0x04, 0x17
        /*000a*/ 	.short	(.L_11 - .L_10)
.L_10:
        /*000c*/ 	.word	0x00000000
        /*0010*/ 	.short	0x0003
        /*0012*/ 	.short	0x0018
        /*0014*/ 	.byte	0x00, 0xf0, 0x11, 0x00


	//----- nvinfo : EIATTR_KPARAM_INFO
	.align		4
.L_11:
        /*0018*/ 	.byte	0x04, 0x17
        /*001a*/ 	.short	(.L_13 - .L_12)
.L_12:
        /*001c*/ 	.word	0x00000000
        /*0020*/ 	.short	0x0002
        /*0022*/ 	.short	0x0010
        /*0024*/ 	.byte	0x00, 0xf5, 0x21, 0x00


	//----- nvinfo : EIATTR_KPARAM_INFO
	.align		4
.L_13:
        /*0028*/ 	.byte	0x04, 0x17
        /*002a*/ 	.short	(.L_15 - .L_14)
.L_14:
        /*002c*/ 	.word	0x00000000
        /*0030*/ 	.short	0x0001
        /*0032*/ 	.short	0x0008
        /*0034*/ 	.byte	0x00, 0xf5, 0x21, 0x00


	//----- nvinfo : EIATTR_KPARAM_INFO
	.align		4
.L_15:
        /*0038*/ 	.byte	0x04, 0x17
        /*003a*/ 	.short	(.L_17 - .L_16)
.L_16:
        /*003c*/ 	.word	0x00000000
        /*0040*/ 	.short	0x0000
        /*0042*/ 	.short	0x0000
        /*0044*/ 	.byte	0x00, 0xf5, 0x21, 0x00


	//----- nvinfo : EIATTR_SPARSE_MMA_MASK
	.align		4
.L_17:
        /*0048*/ 	.byte	0x03, 0x50
        /*004a*/ 	.short	0x0000


	//----- nvinfo : EIATTR_MAXREG_COUNT
	.align		4
        /*004c*/ 	.byte	0x03, 0x1b
        /*004e*/ 	.short	0x00ff


	//----- nvinfo : EIATTR_MERCURY_ISA_VERSION
	.align		4
        /*0050*/ 	.byte	0x03, 0x5f
        /*0052*/ 	.short	0x0101


	//----- nvinfo : EIATTR_VRC_CTA_INIT_COUNT
	.align		4
        /*0054*/ 	.byte	0x02, 0x4a
	.zero		1
	.zero		1


	//----- nvinfo : EIATTR_EXIT_INSTR_OFFSETS
	.align		4
        /*0058*/ 	.byte	0x04, 0x1c
        /*005a*/ 	.short	(.L_19 - .L_18)


	//   ....[0]....
.L_18:
        /*005c*/ 	.word	0x00000070


	//   ....[1]....
        /*0060*/ 	.word	0x000001f0


	//----- nvinfo : EIATTR_CRS_STACK_SIZE
	.align		4
.L_19:
        /*0064*/ 	.byte	0x04, 0x1e
        /*0066*/ 	.short	(.L_21 - .L_20)
.L_20:
        /*0068*/ 	.word	0x00000000


	//----- nvinfo : EIATTR_CBANK_PARAM_SIZE
	.align		4
.L_21:
        /*006c*/ 	.byte	0x03, 0x19
        /*006e*/ 	.short	0x001c


	//----- nvinfo : EIATTR_PARAM_CBANK
	.align		4
        /*0070*/ 	.byte	0x04, 0x0a
        /*0072*/ 	.short	(.L_23 - .L_22)
	.align		4
.L_22:
        /*0074*/ 	.word	index@(.nv.constant0._Z9vectorAddPKfS0_Pfi)
        /*0078*/ 	.short	0x0380
        /*007a*/ 	.short	0x001c


	//----- nvinfo : EIATTR_SW_WAR
	.align		4
.L_23:
        /*007c*/ 	.byte	0x04, 0x36
        /*007e*/ 	.short	(.L_25 - .L_24)
.L_24:
        /*0080*/ 	.word	0x00000008
.L_25:


//--------------------- .nv.callgraph             --------------------------
	.section	.nv.callgraph,"",@"SHT_CUDA_CALLGRAPH"
	.align	4
	.sectionentsize	8
	.align		4
        /*0000*/ 	.word	0x00000000
	.align		4
        /*0004*/ 	.word	0xffffffff
	.align		4
        /*0008*/ 	.word	0x00000000
	.align		4
        /*000c*/ 	.word	0xfffffffe
	.align		4
        /*0010*/ 	.word	0x00000000
	.align		4
        /*0014*/ 	.word	0xfffffffd
	.align		4
        /*0018*/ 	.word	0x00000000
	.align		4
        /*001c*/ 	.word	0xfffffffc


//--------------------- .text._Z9vectorAddPKfS0_Pfi --------------------------
	.section	.text._Z9vectorAddPKfS0_Pfi,"ax",@progbits
	.align	128
        .global         _Z9vectorAddPKfS0_Pfi
        .type           _Z9vectorAddPKfS0_Pfi,@function
        .size           _Z9vectorAddPKfS0_Pfi,(.L_x_14 - _Z9vectorAddPKfS0_Pfi)
        .other          _Z9vectorAddPKfS0_Pfi,@"STO_CUDA_ENTRY STV_DEFAULT"
_Z9vectorAddPKfS0_Pfi:
.text._Z9vectorAddPKfS0_Pfi:
[----:B------:R-:W-:Y:S01]  /*0000*/  LDC R1, c[0x0][0x37c] ;  /* 0x0000df00ff017b82 */ /* 0x000fe20000000800 */
[----:B------:R-:W0:Y:S07]  /*0010*/  S2R R3, SR_TID.X ;  /* 0x0000000000037919 */ /* 0x000e2e0000002100 */
[----:B------:R-:W0:Y:S01]  /*0020*/  S2UR UR4, SR_CTAID.X ;  /* 0x00000000000479c3 */ /* 0x000e220000002500 */
[----:B------:R-:W1:Y:S07]  /*0030*/  LDCU UR5, c[0x0][0x398] ;  /* 0x00007300ff0577ac */ /* 0x000e6e0008000800 */
[----:B------:R-:W0:Y:S02]  /*0040*/  LDC R2, c[0x0][0x360] ;  /* 0x0000d800ff027b82 */ /* 0x000e240000000800 */
[----:B0-----:R-:W-:-:S05]  /*0050*/  IMAD R2, R2, UR4, R3 ;  /* 0x0000000402027c24 */ /* 0x001fca000f8e0203 */
[----:B-1----:R-:W-:-:S13]  /*0060*/  ISETP.GE.AND P0, PT, R2, UR5, PT ;  /* 0x0000000502007c0c */ /* 0x002fda000bf06270 */
[----:B------:R-:W-:Y:S05]  /*0070*/  @P0 EXIT ;  /* 0x000000000000094d */ /* 0x000fea0003800000 */
[----:B------:R-:W0:Y:S01]  /*0080*/  LDC.64 R6, c[0x0][0x388] ;  /* 0x0000e200ff067b82 */ /* 0x000e220000000a00 */
[----:B------:R-:W1:Y:S07]  /*0090*/  LDCU.64 UR4, c[0x0][0x358] ;  /* 0x00006b00ff0477ac */ /* 0x000e6e0008000a00 */
[----:B------:R-:W2:Y:S01]  /*00a0*/  LDC.64 R4, c[0x0][0x380] ;  /* 0x0000e000ff047b82 */ /* 0x000ea20000000a00 */
[----:B0-----:R-:W-:-:S05]  /*00b0*/  IMAD.WIDE R6, R2, 0x4, R6 ;  /* 0x0000000402067825 */ /* 0x001fca00078e0206 */
[----:B-1----:R-:W3:Y:S01]  /*00c0*/  LDG.E R3, desc[UR4][R6.64] ;  /* 0x0000000406037981 */ /* 0x002ee2000c1e1900 */
[----:B--2---:R-:W-:-:S05]  /*00d0*/  IMAD.WIDE R4, R2, 0x4, R4 ;  /* 0x0000000402047825 */ /* 0x004fca00078e0204 */
[----:B------:R-:W2:Y:S01]  /*00e0*/  LDG.E R0, desc[UR4][R4.64] ;  /* 0x0000000404007981 */ /* 0x000ea2000c1e1900 */
[----:B------:R-:W-:Y:S01]  /*00f0*/  BSSY.RECONVERGENT B0, `(.L_x_0) ;  /* 0x000000c000007945 */ /* 0x000fe20003800200 */
[----:B---3--:R-:W0:Y:S08]  /*0100*/  MUFU.RCP R8, R3 ;  /* 0x0000000300087308 */ /* 0x008e300000001000 */
[----:B--2---:R-:W1:Y:S01]  /*0110*/  FCHK P0, R0, R3 ;  /* 0x0000000300007302 */ /* 0x004e620000000000 */
[----:B0-----:R-:W-:-:S04]  /*0120*/  FFMA R9, -R3, R8, 1 ;  /* 0x3f80000003097423 */ /* 0x001fc80000000108 */
[----:B------:R-:W-:-:S04]  /*0130*/  FFMA R9, R8, R9, R8 ;  /* 0x0000000908097223 */ /* 0x000fc80000000008 */
[----:B------:R-:W-:-:S04]  /*0140*/  FFMA R8, R0, R9, RZ ;  /* 0x0000000900087223 */ /* 0x000fc800000000ff */
[----:B------:R-:W-:-:S04]  /*0150*/  FFMA R10, -R3, R8, R0 ;  /* 0x00000008030a7223 */ /* 0x000fc80000000100 */
[----:B------:R-:W-:Y:S01]  /*0160*/  FFMA R9, R9, R10, R8 ;  /* 0x0000000a09097223 */ /* 0x000fe20000000008 */
[----:B-1----:R-:W-:Y:S06]  /*0170*/  @!P0 BRA `(.L_x_1) ;  /* 0x00000000000c8947 */ /* 0x002fec0003800000 */
[----:B------:R-:W-:-:S07]  /*0180*/  MOV R4, 0x1a0 ;  /* 0x000001a000047802 */ /* 0x000fce0000000f00 */
[----:B------:R-:W-:Y:S05]  /*0190*/  CALL.REL.NOINC `($__internal_0_$__cuda_sm3x_div_rn_noftz_f32_slowpath) ;  /* 0x0000000000187944 */ /* 0x000fea0003c00000 */
[----:B------:R-:W-:-:S07]  /*01a0*/  IMAD.MOV.U32 R9, RZ, RZ, R0 ;  /* 0x000000ffff097224 */ /* 0x000fce00078e0000 */
.L_x_1:
[----:B------:R-:W-:Y:S05]  /*01b0*/  BSYNC.RECONVERGENT B0 ;  /* 0x0000000000007941 */ /* 0x000fea0003800200 */
.L_x_0:
[----:B------:R-:W0:Y:S02]  /*01c0*/  LDC.64 R4, c[0x0][0x390] ;  /* 0x0000e400ff047b82 */ /* 0x000e240000000a00 */
[----:B0-----:R-:W-:-:S05]  /*01d0*/  IMAD.WIDE R2, R2, 0x4, R4 ;  /* 0x0000000402027825 */ /* 0x001fca00078e0204 */
[----:B------:R-:W-:Y:S01]  /*01e0*/  STG.E desc[UR4][R2.64], R9 ;  /* 0x0000000902007986 */ /* 0x000fe2000c101904 */
[----:B------:R-:W-:Y:S05]  /*01f0*/  EXIT ;  /* 0x000000000000794d */ /* 0x000fea0003800000 */
        .weak           $__internal_0_$__cuda_sm3x_div_rn_noftz_f32_slowpath
        .type           $__internal_0_$__cuda_sm3x_div_rn_noftz_f32_slowpath,@function
        .size           $__internal_0_$__cuda_sm3x_div_rn_noftz_f32_slowpath,(.L_x_14 - $__internal_0_$__cuda_sm3x_div_rn_noftz_f32_slowpath)
$__internal_0_$__cuda_sm3x_div_rn_noftz_f32_slowpath:
[--C-:B------:R-:W-:Y:S01]  /*0200*/  SHF.R.U32.HI R6, RZ, 0x17, R3.reuse ;  /* 0x00000017ff067819 */ /* 0x100fe20000011603 */
[----:B------:R-:W-:Y:S01]  /*0210*/  BSSY.RECONVERGENT B1, `(.L_x_2) ;  /* 0x0000064000017945 */ /* 0x000fe20003800200 */
[--C-:B------:R-:W-:Y:S01]  /*0220*/  SHF.R.U32.HI R5, RZ, 0x17, R0.reuse ;  /* 0x00000017ff057819 */ /* 0x100fe20000011600 */
[----:B------:R-:W-:Y:S01]  /*0230*/  IMAD.MOV.U32 R7, RZ, RZ, R0 ;  /* 0x000000ffff077224 */ /* 0x000fe200078e0000 */
[----:B------:R-:W-:Y:S01]  /*0240*/  LOP3.LUT R6, R6, 0xff, RZ, 0xc0, !PT ;  /* 0x000000ff06067812 */ /* 0x000fe200078ec0ff */
[----:B------:R-:W-:Y:S01]  /*0250*/  IMAD.MOV.U32 R8, RZ, RZ, R3 ;  /* 0x000000ffff087224 */ /* 0x000fe200078e0003 */
[----:B------:R-:W-:-:S03]  /*0260*/  LOP3.LUT R5, R5, 0xff, RZ, 0xc0, !PT ;  /* 0x000000ff05057812 */ /* 0x000fc600078ec0ff */
[----:B------:R-:W-:Y:S02]  /*0270*/  VIADD R11, R6, 0xffffffff ;  /* 0xffffffff060b7836 */ /* 0x000fe40000000000 */
[----:B------:R-:W-:-:S03]  /*0280*/  VIADD R10, R5, 0xffffffff ;  /* 0xffffffff050a7836 */ /* 0x000fc60000000000 */
[----:B------:R-:W-:-:S04]  /*0290*/  ISETP.GT.U32.AND P0, PT, R11, 0xfd, PT ;  /* 0x000000fd0b00780c */ /* 0x000fc80003f04070 */
[----:B------:R-:W-:-:S13]  /*02a0*/  ISETP.GT.U32.OR P0, PT, R10, 0xfd, P0 ;  /* 0x000000fd0a00780c */ /* 0x000fda0000704470 */
[----:B------:R-:W-:Y:S01]  /*02b0*/  @!P0 IMAD.MOV.U32 R9, RZ, RZ, RZ ;  /* 0x000000ffff098224 */ /* 0x000fe200078e00ff */
[----:B------:R-:W-:Y:S06]  /*02c0*/  @!P0 BRA `(.L_x_3) ;  /* 0x00000000005c8947 */ /* 0x000fec0003800000 */
[----:B------:R-:W-:Y:S02]  /*02d0*/  FSETP.GTU.FTZ.AND P0, PT, |R0|, +INF , PT ;  /* 0x7f8000000000780b */ /* 0x000fe40003f1c200 */
[----:B------:R-:W-:-:S04]  /*02e0*/  FSETP.GTU.FTZ.AND P1, PT, |R3|, +INF , PT ;  /* 0x7f8000000300780b */ /* 0x000fc80003f3c200 */
[----:B------:R-:W-:-:S13]  /*02f0*/  PLOP3.LUT P0, PT, P0, P1, PT, 0xf8, 0x8f ;  /* 0x00000000008f781c */ /* 0x000fda0000703f70 */
[----:B------:R-:W-:Y:S05]  /*0300*/  @P0 BRA `(.L_x_4) ;  /* 0x00000004004c0947 */ /* 0x000fea0003800000 */
[----:B------:R-:W-:-:S13]  /*0310*/  LOP3.LUT P0, RZ, R8, 0x7fffffff, R7, 0xc8, !PT ;  /* 0x7fffffff08ff7812 */ /* 0x000fda000780c807 */
[----:B------:R-:W-:Y:S05]  /*0320*/  @!P0 BRA `(.L_x_5) ;  /* 0x00000004003c8947 */ /* 0x000fea0003800000 */
[C---:B------:R-:W-:Y:S02]  /*0330*/  FSETP.NEU.FTZ.AND P2, PT, |R0|.reuse, +INF , PT ;  /* 0x7f8000000000780b */ /* 0x040fe40003f5d200 */
[----:B------:R-:W-:Y:S02]  /*0340*/  FSETP.NEU.FTZ.AND P1, PT, |R3|, +INF , PT ;  /* 0x7f8000000300780b */ /* 0x000fe40003f3d200 */
[----:B------:R-:W-:-:S11]  /*0350*/  FSETP.NEU.FTZ.AND P0, PT, |R0|, +INF , PT ;  /* 0x7f8000000000780b */ /* 0x000fd60003f1d200 */
[----:B------:R-:W-:Y:S05]  /*0360*/  @!P1 BRA !P2, `(.L_x_5) ;  /* 0x00000004002c9947 */ /* 0x000fea0005000000 */
[----:B------:R-:W-:-:S04]  /*0370*/  LOP3.LUT P2, RZ, R7, 0x7fffffff, RZ, 0xc0, !PT ;  /* 0x7fffffff07ff7812 */ /* 0x000fc8000784c0ff */
[----:B------:R-:W-:-:S13]  /*0380*/  PLOP3.LUT P1, PT, P1, P2, PT, 0x2f, 0xf2 ;  /* 0x0000000000f2781c */ /* 0x000fda0000f24577 */
[----:B------:R-:W-:Y:S05]  /*0390*/  @P1 BRA `(.L_x_6) ;  /* 0x0000000400181947 */ /* 0x000fea0003800000 */
[----:B------:R-:W-:-:S04]  /*03a0*/  LOP3.LUT P1, RZ, R8, 0x7fffffff, RZ, 0xc0, !PT ;  /* 0x7fffffff08ff7812 */ /* 0x000fc8000782c0ff */
[----:B------:R-:W-:-:S13]  /*03b0*/  PLOP3.LUT P0, PT, P0, P1, PT, 0x2f, 0xf2 ;  /* 0x0000000000f2781c */ /* 0x000fda0000702577 */
[----:B------:R-:W-:Y:S05]  /*03c0*/  @P0 BRA `(.L_x_7) ;  /* 0x0000000400000947 */ /* 0x000fea0003800000 */
[----:B------:R-:W-:Y:S02]  /*03d0*/  ISETP.GE.AND P0, PT, R10, RZ, PT ;  /* 0x000000ff0a00720c */ /* 0x000fe40003f06270 */
[----:B------:R-:W-:-:S11]  /*03e0*/  ISETP.GE.AND P1, PT, R11, RZ, PT ;  /* 0x000000ff0b00720c */ /* 0x000fd60003f26270 */
[----:B------:R-:W-:Y:S02]  /*03f0*/  @P0 IMAD.MOV.U32 R9, RZ, RZ, RZ ;  /* 0x000000ffff090224 */ /* 0x000fe400078e00ff */
[----:B------:R-:W-:Y:S01]  /*0400*/  @!P0 FFMA R7, R0, 1.84467440737095516160e+19, RZ ;  /* 0x5f80000000078823 */ /* 0x000fe200000000ff */
[----:B------:R-:W-:Y:S02]  /*0410*/  @!P0 IMAD.MOV.U32 R9, RZ, RZ, -0x40 ;  /* 0xffffffc0ff098424 */ /* 0x000fe400078e00ff */
[----:B------:R-:W-:Y:S02]  /*0420*/  @!P1 FFMA R8, R3, 1.84467440737095516160e+19, RZ ;  /* 0x5f80000003089823 */ /* 0x000fe400000000ff */
[----:B------:R-:W-:-:S07]  /*0430*/  @!P1 VIADD R9, R9, 0x40 ;  /* 0x0000004009099836 */ /* 0x000fce0000000000 */
.L_x_3:
[----:B------:R-:W-:Y:S01]  /*0440*/  LEA R3, R6, 0xc0800000, 0x17 ;  /* 0xc080000006037811 */ /* 0x000fe200078eb8ff */
[----:B------:R-:W-:Y:S01]  /*0450*/  VIADD R5, R5, 0xffffff81 ;  /* 0xffffff8105057836 */ /* 0x000fe20000000000 */
[----:B------:R-:W-:Y:S03]  /*0460*/  BSSY.RECONVERGENT B2, `(.L_x_8) ;  /* 0x0000035000027945 */ /* 0x000fe60003800200 */
[----:B------:R-:W-:Y:S01]  /*0470*/  IMAD.IADD R3, R8, 0x1, -R3 ;  /* 0x0000000108037824 */ /* 0x000fe200078e0a03 */
[C---:B------:R-:W-:Y:S01]  /*0480*/  IADD3 R6, PT, PT, R5.reuse, 0x7f, -R6 ;  /* 0x0000007f05067810 */ /* 0x040fe20007ffe806 */
[----:B------:R-:W-:Y:S02]  /*0490*/  IMAD R0, R5, -0x800000, R7 ;  /* 0xff80000005007824 */ /* 0x000fe400078e0207 */
[----:B------:R-:W0:Y:S01]  /*04a0*/  MUFU.RCP R8, R3 ;  /* 0x0000000300087308 */ /* 0x000e220000001000 */
[----:B------:R-:W-:Y:S01]  /*04b0*/  FADD.FTZ R11, -R3, -RZ ;  /* 0x800000ff030b7221 */ /* 0x000fe20000010100 */
[----:B------:R-:W-:-:S03]  /*04c0*/  IMAD.IADD R6, R6, 0x1, R9 ;  /* 0x0000000106067824 */ /* 0x000fc600078e0209 */
[----:B0-----:R-:W-:-:S04]  /*04d0*/  FFMA R13, R8, R11, 1 ;  /* 0x3f800000080d7423 */ /* 0x001fc8000000000b */
[----:B------:R-:W-:-:S04]  /*04e0*/  FFMA R10, R8, R13, R8 ;  /* 0x0000000d080a7223 */ /* 0x000fc80000000008 */
[----:B------:R-:W-:-:S04]  /*04f0*/  FFMA R7, R0, R10, RZ ;  /* 0x0000000a00077223 */ /* 0x000fc800000000ff */
[----:B------:R-:W-:-:S04]  /*0500*/  FFMA R8, R11, R7, R0 ;  /* 0x000000070b087223 */ /* 0x000fc80000000000 */
[----:B------:R-:W-:-:S04]  /*0510*/  FFMA R7, R10, R8, R7 ;  /* 0x000000080a077223 */ /* 0x000fc80000000007 */
[----:B------:R-:W-:-:S04]  /*0520*/  FFMA R8, R11, R7, R0 ;  /* 0x000000070b087223 */ /* 0x000fc80000000000 */
[----:B------:R-:W-:-:S05]  /*0530*/  FFMA R0, R10, R8, R7 ;  /* 0x000000080a007223 */ /* 0x000fca0000000007 */
[----:B------:R-:W-:-:S04]  /*0540*/  SHF.R.U32.HI R3, RZ, 0x17, R0 ;  /* 0x00000017ff037819 */ /* 0x000fc80000011600 */
[----:B------:R-:W-:-:S05]  /*0550*/  LOP3.LUT R3, R3, 0xff, RZ, 0xc0, !PT ;  /* 0x000000ff03037812 */ /* 0x000fca00078ec0ff */
[----:B------:R-:W-:-:S04]  /*0560*/  IMAD.IADD R9, R3, 0x1, R6 ;  /* 0x0000000103097824 */ /* 0x000fc800078e0206 */
[----:B------:R-:W-:-:S05]  /*0570*/  VIADD R3, R9, 0xffffffff ;  /* 0xffffffff09037836 */ /* 0x000fca0000000000 */
[----:B------:R-:W-:-:S13]  /*0580*/  ISETP.GE.U32.AND P0, PT, R3, 0xfe, PT ;  /* 0x000000fe0300780c */ /* 0x000fda0003f06070 */
[----:B------:R-:W-:Y:S05]  /*0590*/  @!P0 BRA `(.L_x_9) ;  /* 0x0000000000808947 */ /* 0x000fea0003800000 */
[----:B------:R-:W-:-:S13]  /*05a0*/  ISETP.GT.AND P0, PT, R9, 0xfe, PT ;  /* 0x000000fe0900780c */ /* 0x000fda0003f04270 */
[----:B------:R-:W-:Y:S05]  /*05b0*/  @P0 BRA `(.L_x_10) ;  /* 0x00000000006c0947 */ /* 0x000fea0003800000 */
[----:B------:R-:W-:-:S13]  /*05c0*/  ISETP.GE.AND P0, PT, R9, 0x1, PT ;  /* 0x000000010900780c */ /* 0x000fda0003f06270 */
[----:B------:R-:W-:Y:S05]  /*05d0*/  @P0 BRA `(.L_x_11) ;  /* 0x0000000000740947 */ /* 0x000fea0003800000 */
[----:B------:R-:W-:Y:S02]  /*05e0*/  ISETP.GE.AND P0, PT, R9, -0x18, PT ;  /* 0xffffffe80900780c */ /* 0x000fe40003f06270 */
[----:B------:R-:W-:-:S11]  /*05f0*/  LOP3.LUT R0, R0, 0x80000000, RZ, 0xc0, !PT ;  /* 0x8000000000007812 */ /* 0x000fd600078ec0ff */
[----:B------:R-:W-:Y:S05]  /*0600*/  @!P0 BRA `(.L_x_11) ;  /* 0x0000000000688947 */ /* 0x000fea0003800000 */
[CCC-:B------:R-:W-:Y:S01]  /*0610*/  FFMA.RZ R3, R10.reuse, R8.reuse, R7.reuse ;  /* 0x000000080a037223 */ /* 0x1c0fe2000000c007 */
[CCC-:B------:R-:W-:Y:S01]  /*0620*/  FFMA.RM R6, R10.reuse, R8.reuse, R7.reuse ;  /* 0x000000080a067223 */ /* 0x1c0fe20000004007 */
[C---:B------:R-:W-:Y:S02]  /*0630*/  ISETP.NE.AND P2, PT, R9.reuse, RZ, PT ;  /* 0x000000ff0900720c */ /* 0x040fe40003f45270 */
[----:B------:R-:W-:Y:S02]  /*0640*/  ISETP.NE.AND P1, PT, R9, RZ, PT ;  /* 0x000000ff0900720c */ /* 0x000fe40003f25270 */
[----:B------:R-:W-:Y:S01]  /*0650*/  LOP3.LUT R5, R3, 0x7fffff, RZ, 0xc0, !PT ;  /* 0x007fffff03057812 */ /* 0x000fe200078ec0ff */
[----:B------:R-:W-:Y:S01]  /*0660*/  FFMA.RP R3, R10, R8, R7 ;  /* 0x000000080a037223 */ /* 0x000fe20000008007 */
[----:B------:R-:W-:Y:S02]  /*0670*/  VIADD R8, R9, 0x20 ;  /* 0x0000002009087836 */ /* 0x000fe40000000000 */
[----:B------:R-:W-:Y:S01]  /*0680*/  LOP3.LUT R5, R5, 0x800000, RZ, 0xfc, !PT ;  /* 0x0080000005057812 */ /* 0x000fe200078efcff */
[----:B------:R-:W-:Y:S01]  /*0690*/  IMAD.MOV R7, RZ, RZ, -R9 ;  /* 0x000000ffff077224 */ /* 0x000fe200078e0a09 */
[----:B------:R-:W-:-:S02]  /*06a0*/  FSETP.NEU.FTZ.AND P0, PT, R3, R6, PT ;  /* 0x000000060300720b */ /* 0x000fc40003f1d000 */
[----:B------:R-:W-:Y:S02]  /*06b0*/  SHF.L.U32 R8, R5, R8, RZ ;  /* 0x0000000805087219 */ /* 0x000fe400000006ff */
[----:B------:R-:W-:Y:S02]  /*06c0*/  SEL R6, R7, RZ, P2 ;  /* 0x000000ff07067207 */ /* 0x000fe40001000000 */
[----:B------:R-:W-:Y:S02]  /*06d0*/  ISETP.NE.AND P1, PT, R8, RZ, P1 ;  /* 0x000000ff0800720c */ /* 0x000fe40000f25270 */
[----:B------:R-:W-:Y:S02]  /*06e0*/  SHF.R.U32.HI R6, RZ, R6, R5 ;  /* 0x00000006ff067219 */ /* 0x000fe40000011605 */
[----:B------:R-:W-:Y:S02]  /*06f0*/  PLOP3.LUT P0, PT, P0, P1, PT, 0xf8, 0x8f ;  /* 0x00000000008f781c */ /* 0x000fe40000703f70 */
[----:B------:R-:W-:-:S02]  /*0700*/  SHF.R.U32.HI R8, RZ, 0x1, R6 ;  /* 0x00000001ff087819 */ /* 0x000fc40000011606 */
[----:B------:R-:W-:-:S04]  /*0710*/  SEL R3, RZ, 0x1, !P0 ;  /* 0x00000001ff037807 */ /* 0x000fc80004000000 */
[----:B------:R-:W-:-:S04]  /*0720*/  LOP3.LUT R3, R3, 0x1, R8, 0xf8, !PT ;  /* 0x0000000103037812 */ /* 0x000fc800078ef808 */
[----:B------:R-:W-:-:S05]  /*0730*/  LOP3.LUT R3, R3, R6, RZ, 0xc0, !PT ;  /* 0x0000000603037212 */ /* 0x000fca00078ec0ff */
[----:B------:R-:W-:-:S05]  /*0740*/  IMAD.IADD R3, R8, 0x1, R3 ;  /* 0x0000000108037824 */ /* 0x000fca00078e0203 */
[----:B------:R-:W-:Y:S01]  /*0750*/  LOP3.LUT R0, R3, R0, RZ, 0xfc, !PT ;  /* 0x0000000003007212 */ /* 0x000fe200078efcff */
[----:B------:R-:W-:Y:S06]  /*0760*/  BRA `(.L_x_11) ;  /* 0x0000000000107947 */ /* 0x000fec0003800000 */
.L_x_10:
[----:B------:R-:W-:-:S04]  /*0770*/  LOP3.LUT R0, R0, 0x80000000, RZ, 0xc0, !PT ;  /* 0x8000000000007812 */ /* 0x000fc800078ec0ff */
[----:B------:R-:W-:Y:S01]  /*0780*/  LOP3.LUT R0, R0, 0x7f800000, RZ, 0xfc, !PT ;  /* 0x7f80000000007812 */ /* 0x000fe200078efcff */
[----:B------:R-:W-:Y:S06]  /*0790*/  BRA `(.L_x_11) ;  /* 0x0000000000047947 */ /* 0x000fec0003800000 */
.L_x_9:
[----:B------:R-:W-:-:S07]  /*07a0*/  IMAD R0, R6, 0x800000, R0 ;  /* 0x0080000006007824 */ /* 0x000fce00078e0200 */
.L_x_11:
[----:B------:R-:W-:Y:S05]  /*07b0*/  BSYNC.RECONVERGENT B2 ;  /* 0x0000000000027941 */ /* 0x000fea0003800200 */
.L_x_8:
[----:B------:R-:W-:Y:S05]  /*07c0*/  BRA `(.L_x_12) ;  /* 0x0000000000207947 */ /* 0x000fea0003800000 */
.L_x_7:
[----:B------:R-:W-:-:S04]  /*07d0*/  LOP3.LUT R0, R8, 0x80000000, R7, 0x48, !PT ;  /* 0x8000000008007812 */ /* 0x000fc800078e4807 */
[----:B------:R-:W-:Y:S01]  /*07e0*/  LOP3.LUT R0, R0, 0x7f800000, RZ, 0xfc, !PT ;  /* 0x7f80000000007812 */ /* 0x000fe200078efcff */
[----:B------:R-:W-:Y:S06]  /*07f0*/  BRA `(.L_x_12) ;  /* 0x0000000000147947 */ /* 0x000fec0003800000 */
.L_x_6:
[----:B------:R-:W-:Y:S01]  /*0800*/  LOP3.LUT R0, R8, 0x80000000, R7, 0x48, !PT ;  /* 0x8000000008007812 */ /* 0x000fe200078e4807 */
[----:B------:R-:W-:Y:S06]  /*0810*/  BRA `(.L_x_12) ;  /* 0x00000000000c7947 */ /* 0x000fec0003800000 */
.L_x_5:
[----:B------:R-:W0:Y:S01]  /*0820*/  MUFU.RSQ R0, -QNAN ;  /* 0xffc0000000007908 */ /* 0x000e220000001400 */
[----:B------:R-:W-:Y:S05]  /*0830*/  BRA `(.L_x_12) ;  /* 0x0000000000047947 */ /* 0x000fea0003800000 */
.L_x_4:
[----:B------:R-:W-:-:S07]  /*0840*/  FADD.FTZ R0, R0, R3 ;  /* 0x0000000300007221 */ /* 0x000fce0000010000 */
.L_x_12:
[----:B------:R-:W-:Y:S05]  /*0850*/  BSYNC.RECONVERGENT B1 ;  /* 0x0000000000017941 */ /* 0x000fea0003800200 */
.L_x_2:
[----:B------:R-:W-:-:S04]  /*0860*/  IMAD.MOV.U32 R5, RZ, RZ, 0x0 ;  /* 0x00000000ff057424 */ /* 0x000fc800078e00ff */
[----:B0-----:R-:W-:Y:S05]  /*0870*/  RET.REL.NODEC R4 `(_Z9vectorAddPKfS0_Pfi) ;  /* 0xfffffff404e07950 */ /* 0x001fea0003c3ffff */
.L_x_13:
[----:B------:R-:W-:-:S00]  /*0880*/  BRA `(.L_x_13) ;  /* 0xfffffffc00fc7947 */ /* 0x000fc0000383ffff */
[----:B------:R-:W-:-:S00]  /*0890*/  NOP ;  /* 0x0000000000007918 */ /* 0x000fc00000000000 */
        /* <DEDUP_REMOVED lines=14> */
.L_x_14:


//--------------------- .nv.shared.reserved.0     --------------------------
	.section	.nv.shared.reserved.0,"aw",@nobits
	.weak		__nv_reservedSMEM_offset_0_alias
	.size		__nv_reservedSMEM_offset_0_alias, 0, 64
	.other		__nv_reservedSMEM_offset_0_alias,@"STO_CUDA_RESERVED_SHARED STV_DEFAULT"
__nv_reservedSMEM_offset_0_alias:
	.zero		0
	.zero		64


//--------------------- .nv.constant0._Z9vectorAddPKfS0_Pfi --------------------------
	.section	.nv.constant0._Z9vectorAddPKfS0_Pfi,"a",@progbits
	.sectionflags	@""
	.align	4
.nv.constant0._Z9vectorAddPKfS0_Pfi:
	.zero		924


//--------------------- SYMBOLS --------------------------

	.type		.nv.reservedSmem.offset0,@object
	.size		.nv.reservedSmem.offset0,0x4
